	.headerflags	@"EF_CUDA_TEXMODE_UNIFIED EF_CUDA_64BIT_ADDRESS EF_CUDA_ACCELERATORS EF_CUDA_SM90 EF_CUDA_VIRTUAL_SM(EF_CUDA_SM90)"
	.elftype	@"ET_EXEC"


//--------------------- .nv.info                  --------------------------
	.section	.nv.info,"",@"SHT_CUDA_INFO"
	.align	4


	//----- nvinfo : EIATTR_REGCOUNT
	.align		4
        /*0000*/ 	.byte	0x04, 0x2f
        /*0002*/ 	.short	(.L_3 - .L_2)
	.align		4
.L_2:
        /*0004*/ 	.word	index@(triton_poi_fused_add_div_sqrt_13)
        /*0008*/ 	.word	0x00000020


	//----- nvinfo : EIATTR_MIN_STACK_SIZE
	.align		4
.L_3:
        /*000c*/ 	.byte	0x04, 0x12
        /*000e*/ 	.short	(.L_5 - .L_4)
	.align		4
.L_4:
        /*0010*/ 	.word	index@(triton_poi_fused_add_div_sqrt_13)
        /*0014*/ 	.word	0x00000000


	//----- nvinfo : EIATTR_FRAME_SIZE
	.align		4
.L_5:
        /*0018*/ 	.byte	0x04, 0x11
        /*001a*/ 	.short	(.L_7 - .L_6)
	.align		4
.L_6:
        /*001c*/ 	.word	index@(triton_poi_fused_add_div_sqrt_13)
        /*0020*/ 	.word	0x00000000


	//----- nvinfo : EIATTR_MIN_STACK_SIZE
	.align		4
.L_7:
        /*0024*/ 	.byte	0x04, 0x12
        /*0026*/ 	.short	(.L_9 - .L_8)
	.align		4
.L_8:
        /*0028*/ 	.word	index@(triton_poi_fused_add_div_sqrt_13)
        /*002c*/ 	.word	0x00000000
.L_9:


//--------------------- .nv.info.triton_poi_fused_add_div_sqrt_13 --------------------------
	.section	.nv.info.triton_poi_fused_add_div_sqrt_13,"",@"SHT_CUDA_INFO"
	.sectionflags	@""
	.align	4


	//----- nvinfo : EIATTR_CUDA_API_VERSION
	.align		4
        /*0000*/ 	.byte	0x04, 0x37
        /*0002*/ 	.short	(.L_11 - .L_10)
.L_10:
        /*0004*/ 	.word	0x0000007c


	//----- nvinfo : EIATTR_KPARAM_INFO
	.align		4
.L_11:
        /*0008*/ 	.byte	0x04, 0x17
        /*000a*/ 	.short	(.L_13 - .L_12)
.L_12:
        /*000c*/ 	.word	0x00000000
        /*0010*/ 	.short	0x0004
        /*0012*/ 	.short	0x001c
        /*0014*/ 	.byte	0x00, 0xf0, 0x11, 0x00


	//----- nvinfo : EIATTR_KPARAM_INFO
	.align		4
.L_13:
        /*0018*/ 	.byte	0x04, 0x17
        /*001a*/ 	.short	(.L_15 - .L_14)
.L_14:
        /*001c*/ 	.word	0x00000000
        /*0020*/ 	.short	0x0003
        /*0022*/ 	.short	0x0018
        /*0024*/ 	.byte	0x00, 0xf0, 0x11, 0x00


	//----- nvinfo : EIATTR_KPARAM_INFO
	.align		4
.L_15:
        /*0028*/ 	.byte	0x04, 0x17
        /*002a*/ 	.short	(.L_17 - .L_16)
.L_16:
        /*002c*/ 	.word	0x00000000
        /*0030*/ 	.short	0x0002
        /*0032*/ 	.short	0x0010
        /*0034*/ 	.byte	0x00, 0xf4, 0x21, 0x00


	//----- nvinfo : EIATTR_KPARAM_INFO
	.align		4
.L_17:
        /*0038*/ 	.byte	0x04, 0x17
        /*003a*/ 	.short	(.L_19 - .L_18)
.L_18:
        /*003c*/ 	.word	0x00000000
        /*0040*/ 	.short	0x0001
        /*0042*/ 	.short	0x0008
        /*0044*/ 	.byte	0x00, 0xf4, 0x21, 0x00


	//----- nvinfo : EIATTR_KPARAM_INFO
	.align		4
.L_19:
        /*0048*/ 	.byte	0x04, 0x17
        /*004a*/ 	.short	(.L_21 - .L_20)
.L_20:
        /*004c*/ 	.word	0x00000000
        /*0050*/ 	.short	0x0000
        /*0052*/ 	.short	0x0000
        /*0054*/ 	.byte	0x00, 0xf4, 0x21, 0x00


	//----- nvinfo : EIATTR_SPARSE_MMA_MASK
	.align		4
.L_21:
        /*0058*/ 	.byte	0x03, 0x50
        /*005a*/ 	.short	0x0000


	//----- nvinfo : EIATTR_MAXREG_COUNT
	.align		4
        /*005c*/ 	.byte	0x03, 0x1b
        /*005e*/ 	.short	0x00ff


	//----- nvinfo : EIATTR_EXIT_INSTR_OFFSETS
	.align		4
        /*0060*/ 	.byte	0x04, 0x1c
        /*0062*/ 	.short	(.L_23 - .L_22)


	//   ....[0]....
.L_22:
        /*0064*/ 	.word	0x000007a0


	//   ....[1]....
        /*0068*/ 	.word	0x000007c0


	//----- nvinfo : EIATTR_REQNTID
	.align		4
.L_23:
        /*006c*/ 	.byte	0x04, 0x10
        /*006e*/ 	.short	(.L_25 - .L_24)
.L_24:
        /*0070*/ 	.word	0x00000080
        /*0074*/ 	.word	0x00000001
        /*0078*/ 	.word	0x00000001


	//----- nvinfo : EIATTR_CBANK_PARAM_SIZE
	.align		4
.L_25:
        /*007c*/ 	.byte	0x03, 0x19
        /*007e*/ 	.short	0x0020


	//----- nvinfo : EIATTR_PARAM_CBANK
	.align		4
        /*0080*/ 	.byte	0x04, 0x0a
        /*0082*/ 	.short	(.L_27 - .L_26)
	.align		4
.L_26:
        /*0084*/ 	.word	index@(.nv.constant0.triton_poi_fused_add_div_sqrt_13)
        /*0088*/ 	.short	0x0210
        /*008a*/ 	.short	0x0020


	//----- nvinfo : EIATTR_SW_WAR
	.align		4
.L_27:
        /*008c*/ 	.byte	0x04, 0x36
        /*008e*/ 	.short	(.L_29 - .L_28)
.L_28:
        /*0090*/ 	.word	0x00000008
.L_29:


//--------------------- .nv.callgraph             --------------------------
	.section	.nv.callgraph,"",@"SHT_CUDA_CALLGRAPH"
	.align	4
	.sectionentsize	8
	.align		4
        /*0000*/ 	.word	0x00000000
	.align		4
        /*0004*/ 	.word	0xffffffff
	.align		4
        /*0008*/ 	.word	0x00000000
	.align		4
        /*000c*/ 	.word	0xfffffffe
	.align		4
        /*0010*/ 	.word	0x00000000
	.align		4
        /*0014*/ 	.word	0xfffffffd
	.align		4
        /*0018*/ 	.word	0x00000000
	.align		4
        /*001c*/ 	.word	0xfffffffc


//--------------------- .nv.constant4             --------------------------
	.section	.nv.constant4,"a",@progbits
	.align	8
	.align		8
.nv.constant4:
        /*0000*/ 	.dword	_$_str
	.align		8
        /*0008*/ 	.dword	_$_str_$_2


//--------------------- .text.triton_poi_fused_add_div_sqrt_13 --------------------------
	.section	.text.triton_poi_fused_add_div_sqrt_13,"ax",@progbits
	.align	128
        .global         triton_poi_fused_add_div_sqrt_13
        .type           triton_poi_fused_add_div_sqrt_13,@function
        .size           triton_poi_fused_add_div_sqrt_13,(.L_x_1 - triton_poi_fused_add_div_sqrt_13)
        .other          triton_poi_fused_add_div_sqrt_13,@"STO_CUDA_ENTRY STV_DEFAULT"
triton_poi_fused_add_div_sqrt_13:
.text.triton_poi_fused_add_div_sqrt_13:
[----:B------:R-:W0:Y:S01]  /*0000*/  LDC R1, c[0x0][0x28] ;  /* 0x00000a00ff017b82 */ /* 0x000e220000000800 */
[----:B------:R-:W1:Y:S07]  /*0010*/  S2R R0, SR_TID.X ;  /* 0x0000000000007919 */ /* 0x000e6e0000002100 */
[----:B------:R-:W2:Y:S01]  /*0020*/  LDC.64 R2, c[0x0][0x218] ;  /* 0x00008600ff027b82 */ /* 0x000ea20000000a00 */
[----:B------:R-:W-:Y:S01]  /*0030*/  CS2R R6, SRZ ;  /* 0x0000000000067805 */ /* 0x000fe2000001ff00 */
[----:B------:R-:W-:Y:S01]  /*0040*/  ULDC.64 UR4, c[0x0][0x208] ;  /* 0x0000820000047ab9 */ /* 0x000fe20000000a00 */
[----:B------:R-:W3:Y:S01]  /*0050*/  S2R R27, SR_CTAID.Y ;  /* 0x00000000001b7919 */ /* 0x000ee20000002600 */
[----:B------:R-:W4:Y:S04]  /*0060*/  S2R R5, SR_CTAID.X ;  /* 0x0000000000057919 */ /* 0x000f280000002500 */
[----:B------:R-:W5:Y:S01]  /*0070*/  LDC.64 R14, c[0x0][0x210] ;  /* 0x00008400ff0e7b82 */ /* 0x000f620000000a00 */
[----:B-1----:R-:W-:-:S02]  /*0080*/  SHF.L.U32 R0, R0, 0x2, RZ ;  /* 0x0000000200007819 */ /* 0x002fc400000006ff */
[----:B---3--:R-:W-:Y:S02]  /*0090*/  SHF.R.S32.HI R4, RZ, 0x1f, R27 ;  /* 0x0000001fff047819 */ /* 0x008fe4000001141b */
[----:B------:R-:W-:Y:S02]  /*00a0*/  LOP3.LUT R0, R0, 0x1fc, RZ, 0xc0, !PT ;  /* 0x000001fc00007812 */ /* 0x000fe400078ec0ff */
[----:B------:R-:W-:Y:S02]  /*00b0*/  LEA.HI R18, R4, R27, RZ, 0x7 ;  /* 0x0000001b04127211 */ /* 0x000fe400078f38ff */
[----:B----4-:R-:W-:Y:S02]  /*00c0*/  LEA R24, R5, R0, 0xa ;  /* 0x0000000005187211 */ /* 0x010fe400078e50ff */
[----:B------:R-:W-:Y:S02]  /*00d0*/  CS2R R4, SRZ ;  /* 0x0000000000047805 */ /* 0x000fe4000001ff00 */
[----:B------:R-:W-:-:S02]  /*00e0*/  ISETP.GE.AND P0, PT, R27, 0x200, PT ;  /* 0x000002001b00780c */ /* 0x000fc40003f06270 */
[----:B------:R-:W-:Y:S02]  /*00f0*/  SHF.R.S32.HI R19, RZ, 0x7, R18 ;  /* 0x00000007ff137819 */ /* 0x000fe40000011412 */
[----:B------:R-:W-:Y:S02]  /*0100*/  ISETP.LT.AND P1, PT, R24, 0x400, !P0 ;  /* 0x000004001800780c */ /* 0x000fe40004721270 */
[----:B------:R-:W-:Y:S02]  /*0110*/  LEA R9, R19, R24, 0xa ;  /* 0x0000001813097211 */ /* 0x000fe400078e50ff */
[----:B------:R-:W-:Y:S02]  /*0120*/  IADD3 R0, R24, 0x200, RZ ;  /* 0x0000020018007810 */ /* 0x000fe40007ffe0ff */
[----:B------:R-:W-:Y:S01]  /*0130*/  IADD3 R17, R9, 0x200, RZ ;  /* 0x0000020009117810 */ /* 0x000fe20007ffe0ff */
[----:B--2---:R-:W-:Y:S01]  /*0140*/  IMAD.WIDE R12, R9, 0x4, R2 ;  /* 0x00000004090c7825 */ /* 0x004fe200078e0202 */
[----:B------:R-:W-:-:S05]  /*0150*/  ISETP.LT.AND P0, PT, R0, 0x400, !P0 ;  /* 0x000004000000780c */ /* 0x000fca0004701270 */
[----:B------:R5:W2:Y:S01]  /*0160*/  @P1 LDG.E.EL.128 R4, desc[UR4][R12.64] ;  /* 0x000000040c041981 */ /* 0x000aa2000c2e1d00 */
[----:B------:R-:W-:Y:S02]  /*0170*/  LOP3.LUT R18, R18, 0xffffff80, RZ, 0xc0, !PT ;  /* 0xffffff8012127812 */ /* 0x000fe400078ec0ff */
[----:B------:R-:W-:Y:S02]  /*0180*/  CS2R R8, SRZ ;  /* 0x0000000000087805 */ /* 0x000fe4000001ff00 */
[----:B------:R-:W-:Y:S01]  /*0190*/  CS2R R10, SRZ ;  /* 0x00000000000a7805 */ /* 0x000fe2000001ff00 */
[----:B------:R-:W-:Y:S01]  /*01a0*/  IMAD.WIDE R16, R17, 0x4, R2 ;  /* 0x0000000411107825 */ /* 0x000fe200078e0202 */
[----:B------:R-:W-:-:S04]  /*01b0*/  IADD3 R18, -R18, R27, RZ ;  /* 0x0000001b12127210 */ /* 0x000fc80007ffe1ff */
[----:B------:R1:W3:Y:S01]  /*01c0*/  @P0 LDG.E.EL.128 R8, desc[UR4][R16.64] ;  /* 0x0000000410080981 */ /* 0x0002e2000c2e1d00 */
[----:B------:R-:W-:Y:S01]  /*01d0*/  LEA R3, R19, R18, 0x11 ;  /* 0x0000001213037211 */ /* 0x000fe200078e88ff */
[----:B------:R-:W-:-:S03]  /*01e0*/  HFMA2.MMA R23, -RZ, RZ, 0, 0 ;  /* 0x00000000ff177435 */ /* 0x000fc600000001ff */
[----:B------:R-:W-:-:S04]  /*01f0*/  LEA R3, R24, R3, 0x7 ;  /* 0x0000000318037211 */ /* 0x000fc800078e38ff */
[----:B------:R-:W-:Y:S01]  /*0200*/  IADD3 R19, R3, 0x80, RZ ;  /* 0x0000008003137810 */ /* 0x000fe20007ffe0ff */
[--C-:B-----5:R-:W-:Y:S01]  /*0210*/  IMAD.WIDE R12, R3, 0x4, R14.reuse ;  /* 0x00000004030c7825 */ /* 0x120fe200078e020e */
[----:B------:R-:W-:Y:S02]  /*0220*/  IADD3 R21, R3, 0x100, RZ ;  /* 0x0000010003157810 */ /* 0x000fe40007ffe0ff */
[----:B------:R-:W-:Y:S01]  /*0230*/  MOV R25, RZ ;  /* 0x000000ff00197202 */ /* 0x000fe20000000f00 */
[--C-:B------:R-:W-:Y:S01]  /*0240*/  IMAD.WIDE R18, R19, 0x4, R14.reuse ;  /* 0x0000000413127825 */ /* 0x100fe200078e020e */
[----:B-1----:R-:W-:Y:S01]  /*0250*/  CS2R R16, SRZ ;  /* 0x0000000000107805 */ /* 0x002fe2000001ff00 */
[----:B------:R1:W4:Y:S02]  /*0260*/  @P1 LDG.E.EL R23, desc[UR4][R12.64] ;  /* 0x000000040c171981 */ /* 0x000324000c2e1900 */
[----:B------:R-:W-:Y:S02]  /*0270*/  IMAD.WIDE R20, R21, 0x4, R14 ;  /* 0x0000000415147825 */ /* 0x000fe400078e020e */
[----:B------:R5:W3:Y:S04]  /*0280*/  @P1 LDG.E.EL R25, desc[UR4][R18.64] ;  /* 0x0000000412191981 */ /* 0x000ae8000c2e1900 */
[----:B------:R5:W4:Y:S01]  /*0290*/  @P1 LDG.E.EL R17, desc[UR4][R20.64] ;  /* 0x0000000414111981 */ /* 0x000b22000c2e1900 */
[----:B------:R-:W-:-:S02]  /*02a0*/  IADD3 R29, R3, 0x180, RZ ;  /* 0x00000180031d7810 */ /* 0x000fc40007ffe0ff */
[----:B-1----:R-:W-:Y:S01]  /*02b0*/  IADD3 R13, R3, 0x10000, RZ ;  /* 0x00010000030d7810 */ /* 0x002fe20007ffe0ff */
[----:B------:R-:W-:Y:S01]  /*02c0*/  HFMA2.MMA R0, -RZ, RZ, 0, 0 ;  /* 0x00000000ff007435 */ /* 0x000fe200000001ff */
[----:B------:R-:W-:Y:S01]  /*02d0*/  IADD3 R2, R3, 0x10080, RZ ;  /* 0x0001008003027810 */ /* 0x000fe20007ffe0ff */
[--C-:B------:R-:W-:Y:S01]  /*02e0*/  IMAD.WIDE R28, R29, 0x4, R14.reuse ;  /* 0x000000041d1c7825 */ /* 0x100fe200078e020e */
[----:B------:R-:W-:Y:S02]  /*02f0*/  IADD3 R12, R3, 0x10100, RZ ;  /* 0x00010100030c7810 */ /* 0x000fe40007ffe0ff */
[----:B------:R-:W-:Y:S01]  /*0300*/  IADD3 R22, R3, 0x10180, RZ ;  /* 0x0001018003167810 */ /* 0x000fe20007ffe0ff */
[--C-:B-----5:R-:W-:Y:S01]  /*0310*/  IMAD.WIDE R18, R13, 0x4, R14.reuse ;  /* 0x000000040d127825 */ /* 0x120fe200078e020e */
[----:B------:R-:W5:Y:S01]  /*0320*/  @P1 LDG.E.EL R16, desc[UR4][R28.64] ;  /* 0x000000041c101981 */ /* 0x000f62000c2e1900 */
[----:B0-----:R-:W-:Y:S02]  /*0330*/  CS2R R20, SRZ ;  /* 0x0000000000147805 */ /* 0x001fe4000001ff00 */
[--C-:B------:R-:W-:Y:S01]  /*0340*/  IMAD.WIDE R2, R2, 0x4, R14.reuse ;  /* 0x0000000402027825 */ /* 0x100fe200078e020e */
[----:B------:R-:W4:Y:S03]  /*0350*/  @P0 LDG.E.EL R0, desc[UR4][R18.64] ;  /* 0x0000000412000981 */ /* 0x000f26000c2e1900 */
[--C-:B------:R-:W-:Y:S01]  /*0360*/  IMAD.WIDE R12, R12, 0x4, R14.reuse ;  /* 0x000000040c0c7825 */ /* 0x100fe200078e020e */
[----:B------:R0:W4:Y:S03]  /*0370*/  @P0 LDG.E.EL R20, desc[UR4][R2.64] ;  /* 0x0000000402140981 */ /* 0x000126000c2e1900 */
[----:B------:R-:W-:Y:S01]  /*0380*/  IMAD.WIDE R14, R22, 0x4, R14 ;  /* 0x00000004160e7825 */ /* 0x000fe200078e020e */
[----:B------:R-:W-:Y:S01]  /*0390*/  MOV R22, RZ ;  /* 0x000000ff00167202 */ /* 0x000fe20000000f00 */
[----:B------:R1:W4:Y:S05]  /*03a0*/  @P0 LDG.E.EL R21, desc[UR4][R12.64] ;  /* 0x000000040c150981 */ /* 0x00032a000c2e1900 */
[----:B------:R0:W4:Y:S01]  /*03b0*/  @P0 LDG.E.EL R22, desc[UR4][R14.64] ;  /* 0x000000040e160981 */ /* 0x000122000c2e1900 */
[----:B------:R-:W-:Y:S01]  /*03c0*/  LEA R27, R27, R24, 0xa ;  /* 0x000000181b1b7211 */ /* 0x000fe200078e50ff */
[----:B--2---:R-:W0:Y:S08]  /*03d0*/  MUFU.SQRT R5, R5 ;  /* 0x0000000500057308 */ /* 0x004e300000002000 */
[----:B------:R-:W2:Y:S08]  /*03e0*/  MUFU.SQRT R4, R4 ;  /* 0x0000000400047308 */ /* 0x000eb00000002000 */
[----:B------:R-:W1:Y:S01]  /*03f0*/  MUFU.SQRT R6, R6 ;  /* 0x0000000600067308 */ /* 0x000e620000002000 */
[----:B0-----:R-:W-:-:S07]  /*0400*/  FADD R2, R5, 1.00000001335143196e-10 ;  /* 0x2edbe6ff05027421 */ /* 0x001fce0000000000 */
[----:B------:R-:W0:Y:S01]  /*0410*/  MUFU.SQRT R7, R7 ;  /* 0x0000000700077308 */ /* 0x000e220000002000 */
[----:B--2---:R-:W-:Y:S01]  /*0420*/  FADD R18, R4, 1.00000001335143196e-10 ;  /* 0x2edbe6ff04127421 */ /* 0x004fe20000000000 */
[----:B------:R-:W-:-:S06]  /*0430*/  FSETP.GT.AND P6, PT, R2, 8.50705917302346158658e+37, PT ;  /* 0x7e8000000200780b */ /* 0x000fcc0003fc4000 */
[----:B---3--:R-:W2:Y:S01]  /*0440*/  MUFU.SQRT R8, R8 ;  /* 0x0000000800087308 */ /* 0x008ea20000002000 */
[----:B-1----:R-:W-:-:S07]  /*0450*/  FADD R12, R6, 1.00000001335143196e-10 ;  /* 0x2edbe6ff060c7421 */ /* 0x002fce0000000000 */
[----:B------:R-:W1:Y:S01]  /*0460*/  MUFU.SQRT R10, R10 ;  /* 0x0000000a000a7308 */ /* 0x000e620000002000 */
[----:B------:R-:W-:Y:S01]  /*0470*/  FSETP.GT.AND P3, PT, R18, 8.50705917302346158658e+37, PT ;  /* 0x7e8000001200780b */ /* 0x000fe20003f64000 */
[----:B0-----:R-:W-:-:S06]  /*0480*/  FADD R7, R7, 1.00000001335143196e-10 ;  /* 0x2edbe6ff07077421 */ /* 0x001fcc0000000000 */
[----:B------:R-:W0:Y:S01]  /*0490*/  MUFU.SQRT R9, R9 ;  /* 0x0000000900097308 */ /* 0x000e220000002000 */
[----:B------:R-:W-:-:S07]  /*04a0*/  FSETP.GT.AND P5, PT, R12, 8.50705917302346158658e+37, PT ;  /* 0x7e8000000c00780b */ /* 0x000fce0003fa4000 */
[----:B------:R-:W3:Y:S01]  /*04b0*/  MUFU.SQRT R11, R11 ;  /* 0x0000000b000b7308 */ /* 0x000ee20000002000 */
[----:B------:R-:W-:Y:S01]  /*04c0*/  FSETP.GT.AND P2, PT, R7, 8.50705917302346158658e+37, PT ;  /* 0x7e8000000700780b */ /* 0x000fe20003f44000 */
[----:B--2---:R-:W-:Y:S01]  /*04d0*/  FADD R8, R8, 1.00000001335143196e-10 ;  /* 0x2edbe6ff08087421 */ /* 0x004fe20000000000 */
[----:B-1----:R-:W-:Y:S01]  /*04e0*/  FADD R10, R10, 1.00000001335143196e-10 ;  /* 0x2edbe6ff0a0a7421 */ /* 0x002fe20000000000 */
[----:B------:R-:W-:Y:S01]  /*04f0*/  @P6 FMUL R2, R2, 0.25 ;  /* 0x3e80000002026820 */ /* 0x000fe20000400000 */
[----:B0-----:R-:W-:Y:S01]  /*0500*/  FADD R13, R9, 1.00000001335143196e-10 ;  /* 0x2edbe6ff090d7421 */ /* 0x001fe20000000000 */
[----:B------:R-:W-:Y:S01]  /*0510*/  @P6 FMUL R25, R25, 0.25 ;  /* 0x3e80000019196820 */ /* 0x000fe20000400000 */
[----:B------:R-:W-:Y:S01]  /*0520*/  @P3 FMUL R18, R18, 0.25 ;  /* 0x3e80000012123820 */ /* 0x000fe20000400000 */
[----:B------:R-:W-:Y:S01]  /*0530*/  FSETP.GT.AND P4, PT, R8, 8.50705917302346158658e+37, PT ;  /* 0x7e8000000800780b */ /* 0x000fe20003f84000 */
[----:B----4-:R-:W-:Y:S01]  /*0540*/  @P3 FMUL R23, R23, 0.25 ;  /* 0x3e80000017173820 */ /* 0x010fe20000400000 */
[----:B------:R-:W-:Y:S01]  /*0550*/  FSETP.GT.AND P6, PT, R10, 8.50705917302346158658e+37, PT ;  /* 0x7e8000000a00780b */ /* 0x000fe20003fc4000 */
[----:B---3--:R-:W-:Y:S01]  /*0560*/  FADD R14, R11, 1.00000001335143196e-10 ;  /* 0x2edbe6ff0b0e7421 */ /* 0x008fe20000000000 */
[----:B------:R0:W1:Y:S01]  /*0570*/  MUFU.RCP R6, R2 ;  /* 0x0000000200067308 */ /* 0x0000620000001000 */
[----:B------:R-:W-:Y:S01]  /*0580*/  @P5 FMUL R12, R12, 0.25 ;  /* 0x3e8000000c0c5820 */ /* 0x000fe20000400000 */
[----:B------:R-:W-:Y:S01]  /*0590*/  FSETP.GT.AND P3, PT, R13, 8.50705917302346158658e+37, PT ;  /* 0x7e8000000d00780b */ /* 0x000fe20003f64000 */
[----:B------:R-:W-:Y:S01]  /*05a0*/  @P5 FMUL R17, R17, 0.25 ;  /* 0x3e80000011115820 */ /* 0x000fe20000400000 */
[----:B------:R-:W-:Y:S01]  /*05b0*/  FSETP.GT.AND P5, PT, R14, 8.50705917302346158658e+37, PT ;  /* 0x7e8000000e00780b */ /* 0x000fe20003fa4000 */
[----:B------:R-:W-:Y:S01]  /*05c0*/  @P2 FMUL R7, R7, 0.25 ;  /* 0x3e80000007072820 */ /* 0x000fe20000400000 */
[----:B0-----:R-:W0:Y:S02]  /*05d0*/  LDC.64 R2, c[0x0][0x220] ;  /* 0x00008800ff027b82 */ /* 0x001e240000000a00 */
[----:B------:R-:W2:Y:S01]  /*05e0*/  MUFU.RCP R12, R12 ;  /* 0x0000000c000c7308 */ /* 0x000ea20000001000 */
[----:B------:R-:W-:-:S02]  /*05f0*/  @P4 FMUL R8, R8, 0.25 ;  /* 0x3e80000008084820 */ /* 0x000fc40000400000 */
[----:B------:R-:W-:-:S04]  /*0600*/  @P6 FMUL R10, R10, 0.25 ;  /* 0x3e8000000a0a6820 */ /* 0x000fc80000400000 */
[----:B------:R-:W-:Y:S01]  /*0610*/  @P3 FMUL R13, R13, 0.25 ;  /* 0x3e8000000d0d3820 */ /* 0x000fe20000400000 */
[----:B------:R-:W3:Y:S01]  /*0620*/  MUFU.RCP R4, R18 ;  /* 0x0000001200047308 */ /* 0x000ee20000001000 */
[----:B------:R-:W-:-:S07]  /*0630*/  @P5 FMUL R14, R14, 0.25 ;  /* 0x3e8000000e0e5820 */ /* 0x000fce0000400000 */
[----:B------:R-:W4:Y:S01]  /*0640*/  MUFU.RCP R7, R7 ;  /* 0x0000000700077308 */ /* 0x000f220000001000 */
[----:B-----5:R-:W-:-:S07]  /*0650*/  @P2 FMUL R16, R16, 0.25 ;  /* 0x3e80000010102820 */ /* 0x020fce0000400000 */
[----:B------:R-:W5:Y:S01]  /*0660*/  MUFU.RCP R9, R8 ;  /* 0x0000000800097308 */ /* 0x000f620000001000 */
[----:B-1----:R-:W-:-:S07]  /*0670*/  FMUL R5, R6, R25 ;  /* 0x0000001906057220 */ /* 0x002fce0000400000 */
[----:B------:R0:W1:Y:S01]  /*0680*/  MUFU.RCP R11, R13 ;  /* 0x0000000d000b7308 */ /* 0x0000620000001000 */
[----:B--2---:R-:W-:-:S07]  /*0690*/  FMUL R6, R12, R17 ;  /* 0x000000110c067220 */ /* 0x004fce0000400000 */
[----:B------:R-:W2:Y:S01]  /*06a0*/  MUFU.RCP R10, R10 ;  /* 0x0000000a000a7308 */ /* 0x000ea20000001000 */
[----:B---3--:R-:W-:-:S07]  /*06b0*/  FMUL R4, R4, R23 ;  /* 0x0000001704047220 */ /* 0x008fce0000400000 */
[----:B------:R-:W3:Y:S01]  /*06c0*/  MUFU.RCP R15, R14 ;  /* 0x0000000e000f7308 */ /* 0x000ee20000001000 */
[----:B----4-:R-:W-:Y:S01]  /*06d0*/  FMUL R7, R7, R16 ;  /* 0x0000001007077220 */ /* 0x010fe20000400000 */
[----:B0-----:R-:W-:-:S04]  /*06e0*/  IMAD.WIDE R12, R27, 0x4, R2 ;  /* 0x000000041b0c7825 */ /* 0x001fc800078e0202 */
[----:B------:R-:W-:Y:S01]  /*06f0*/  @P4 FMUL R0, R0, 0.25 ;  /* 0x3e80000000004820 */ /* 0x000fe20000400000 */
[----:B------:R-:W-:Y:S01]  /*0700*/  IADD3 R17, R27, 0x200, RZ ;  /* 0x000002001b117810 */ /* 0x000fe20007ffe0ff */
[----:B------:R-:W-:Y:S01]  /*0710*/  @P3 FMUL R20, R20, 0.25 ;  /* 0x3e80000014143820 */ /* 0x000fe20000400000 */
[----:B------:R-:W-:Y:S01]  /*0720*/  @P6 FMUL R21, R21, 0.25 ;  /* 0x3e80000015156820 */ /* 0x000fe20000400000 */
[----:B------:R-:W-:Y:S01]  /*0730*/  @P5 FMUL R22, R22, 0.25 ;  /* 0x3e80000016165820 */ /* 0x000fe20000400000 */
[----:B------:R0:W-:Y:S01]  /*0740*/  @P1 STG.E.128 desc[UR4][R12.64], R4 ;  /* 0x000000040c001986 */ /* 0x0001e2000c101d04 */
[----:B-----5:R-:W-:Y:S01]  /*0750*/  FMUL R8, R9, R0 ;  /* 0x0000000009087220 */ /* 0x020fe20000400000 */
[----:B-1----:R-:W-:Y:S01]  /*0760*/  FMUL R9, R11, R20 ;  /* 0x000000140b097220 */ /* 0x002fe20000400000 */
[----:B------:R-:W-:-:S04]  /*0770*/  IMAD.WIDE R2, R17, 0x4, R2 ;  /* 0x0000000411027825 */ /* 0x000fc800078e0202 */
[----:B--2---:R-:W-:Y:S01]  /*0780*/  FMUL R10, R10, R21 ;  /* 0x000000150a0a7220 */ /* 0x004fe20000400000 */
[----:B---3--:R-:W-:Y:S01]  /*0790*/  FMUL R11, R15, R22 ;  /* 0x000000160f0b7220 */ /* 0x008fe20000400000 */
[----:B0-----:R-:W-:Y:S06]  /*07a0*/  @!P0 EXIT ;  /* 0x000000000000894d */ /* 0x001fec0003800000 */
[----:B------:R-:W-:Y:S01]  /*07b0*/  STG.E.128 desc[UR4][R2.64], R8 ;  /* 0x0000000802007986 */ /* 0x000fe2000c101d04 */
[----:B------:R-:W-:Y:S05]  /*07c0*/  EXIT ;  /* 0x000000000000794d */ /* 0x000fea0003800000 */
.L_x_0:
[----:B------:R-:W-:-:S00]  /*07d0*/  BRA `(.L_x_0) ;  /* 0xfffffffc00fc7947 */ /* 0x000fc0000383ffff */
[----:B------:R-:W-:-:S00]  /*07e0*/  NOP ;  /* 0x0000000000007918 */ /* 0x000fc00000000000 */
        /* <DEDUP_REMOVED lines=9> */
.L_x_1:


//--------------------- .nv.global.init           --------------------------
	.section	.nv.global.init,"aw",@progbits
.nv.global.init:
	.type		_$_str,@object
	.size		_$_str,(_$_str_$_2 - _$_str)
_$_str:
        /*0000*/ 	.byte	0x5f, 0x5f, 0x43, 0x55, 0x44, 0x41, 0x5f, 0x46, 0x54, 0x5a, 0x00
	.type		_$_str_$_2,@object
	.size		_$_str_$_2,(.L_1 - _$_str_$_2)
_$_str_$_2:
        /*000b*/ 	.byte	0x5f, 0x5f, 0x43, 0x55, 0x44, 0x41, 0x5f, 0x50, 0x52, 0x45, 0x43, 0x5f, 0x53, 0x51, 0x52, 0x54
        /*001b*/ 	.byte	0x00
.L_1:


//--------------------- .nv.constant0.triton_poi_fused_add_div_sqrt_13 --------------------------
	.section	.nv.constant0.triton_poi_fused_add_div_sqrt_13,"a",@progbits
	.sectionflags	@""
	.align	4
.nv.constant0.triton_poi_fused_add_div_sqrt_13:
	.zero		560
